//
// Generated by NVIDIA NVVM Compiler
//
// Compiler Build ID: CL-36424714
// Cuda compilation tools, release 13.0, V13.0.88
// Based on NVVM 20.0.0
//

.version 9.0
.target sm_100
.address_size 64

	// .globl	_Z13compute_meansPfS_

.visible .entry _Z13compute_meansPfS_(
	.param .u64 .ptr .align 1 _Z13compute_meansPfS__param_0,
	.param .u64 .ptr .align 1 _Z13compute_meansPfS__param_1
)
{
	.reg .pred 	%p<3>;
	.reg .b32 	%r<6>;
	.reg .b32 	%f<37>;
	.reg .b64 	%rd<13>;

	ld.param.u64 	%rd4, [_Z13compute_meansPfS__param_0];
	ld.param.u64 	%rd5, [_Z13compute_meansPfS__param_1];
	mov.u32 	%r1, %tid.x;
	setp.gt.u32 	%p1, %r1, 31;
	@%p1 bra 	$L__BB0_4;
	mul.wide.u32 	%rd6, %r1, 4;
	cvta.to.global.u64 	%rd7, %rd4;
	add.s64 	%rd8, %rd6, %rd7;
	add.s64 	%rd12, %rd8, 1024;
	mov.f32 	%f36, 0f00000000;
	mov.b32 	%r5, 0;
$L__BB0_2:
	ld.global.f32 	%f4, [%rd12+-1024];
	add.f32 	%f5, %f36, %f4;
	ld.global.f32 	%f6, [%rd12+-896];
	add.f32 	%f7, %f5, %f6;
	ld.global.f32 	%f8, [%rd12+-768];
	add.f32 	%f9, %f7, %f8;
	ld.global.f32 	%f10, [%rd12+-640];
	add.f32 	%f11, %f9, %f10;
	ld.global.f32 	%f12, [%rd12+-512];
	add.f32 	%f13, %f11, %f12;
	ld.global.f32 	%f14, [%rd12+-384];
	add.f32 	%f15, %f13, %f14;
	ld.global.f32 	%f16, [%rd12+-256];
	add.f32 	%f17, %f15, %f16;
	ld.global.f32 	%f18, [%rd12+-128];
	add.f32 	%f19, %f17, %f18;
	ld.global.f32 	%f20, [%rd12];
	add.f32 	%f21, %f19, %f20;
	ld.global.f32 	%f22, [%rd12+128];
	add.f32 	%f23, %f21, %f22;
	ld.global.f32 	%f24, [%rd12+256];
	add.f32 	%f25, %f23, %f24;
	ld.global.f32 	%f26, [%rd12+384];
	add.f32 	%f27, %f25, %f26;
	ld.global.f32 	%f28, [%rd12+512];
	add.f32 	%f29, %f27, %f28;
	ld.global.f32 	%f30, [%rd12+640];
	add.f32 	%f31, %f29, %f30;
	ld.global.f32 	%f32, [%rd12+768];
	add.f32 	%f33, %f31, %f32;
	ld.global.f32 	%f34, [%rd12+896];
	add.f32 	%f36, %f33, %f34;
	add.s32 	%r5, %r5, 16;
	add.s64 	%rd12, %rd12, 2048;
	setp.ne.s32 	%p2, %r5, 1024;
	@%p2 bra 	$L__BB0_2;
	mul.f32 	%f35, %f36, 0f3A800000;
	cvta.to.global.u64 	%rd9, %rd5;
	add.s64 	%rd11, %rd9, %rd6;
	st.global.f32 	[%rd11], %f35;
$L__BB0_4:
	ret;

}
	// .globl	_Z11center_dataPfS_
.visible .entry _Z11center_dataPfS_(
	.param .u64 .ptr .align 1 _Z11center_dataPfS__param_0,
	.param .u64 .ptr .align 1 _Z11center_dataPfS__param_1
)
{
	.reg .pred 	%p<2>;
	.reg .b32 	%r<10>;
	.reg .b32 	%f<4>;
	.reg .b64 	%rd<9>;

	ld.param.u64 	%rd1, [_Z11center_dataPfS__param_0];
	ld.param.u64 	%rd2, [_Z11center_dataPfS__param_1];
	mov.u32 	%r2, %ctaid.x;
	mov.u32 	%r3, %ntid.x;
	mov.u32 	%r4, %tid.x;
	mad.lo.s32 	%r1, %r2, %r3, %r4;
	setp.gt.s32 	%p1, %r1, 32767;
	@%p1 bra 	$L__BB1_2;
	cvta.to.global.u64 	%rd3, %rd2;
	cvta.to.global.u64 	%rd4, %rd1;
	shr.s32 	%r5, %r1, 31;
	shr.u32 	%r6, %r5, 27;
	add.s32 	%r7, %r1, %r6;
	and.b32  	%r8, %r7, -32;
	sub.s32 	%r9, %r1, %r8;
	mul.wide.s32 	%rd5, %r9, 4;
	add.s64 	%rd6, %rd3, %rd5;
	ld.global.f32 	%f1, [%rd6];
	mul.wide.s32 	%rd7, %r1, 4;
	add.s64 	%rd8, %rd4, %rd7;
	ld.global.f32 	%f2, [%rd8];
	sub.f32 	%f3, %f2, %f1;
	st.global.f32 	[%rd8], %f3;
$L__BB1_2:
	ret;

}
	// .globl	_Z18compute_covariancePfS_
.visible .entry _Z18compute_covariancePfS_(
	.param .u64 .ptr .align 1 _Z18compute_covariancePfS__param_0,
	.param .u64 .ptr .align 1 _Z18compute_covariancePfS__param_1
)
{
	.reg .pred 	%p<5>;
	.reg .b32 	%r<11>;
	.reg .b32 	%f<53>;
	.reg .b64 	%rd<19>;

	ld.param.u64 	%rd7, [_Z18compute_covariancePfS__param_0];
	ld.param.u64 	%rd8, [_Z18compute_covariancePfS__param_1];
	mov.u32 	%r1, %tid.y;
	mov.u32 	%r2, %tid.x;
	or.b32  	%r5, %r1, %r2;
	and.b32  	%r6, %r5, 992;
	setp.ne.s32 	%p1, %r6, 0;
	setp.lt.u32 	%p2, %r2, %r1;
	or.pred  	%p3, %p2, %p1;
	@%p3 bra 	$L__BB2_4;
	cvta.to.global.u64 	%rd9, %rd7;
	mul.wide.u32 	%rd10, %r1, 4;
	add.s64 	%rd11, %rd10, %rd9;
	add.s64 	%rd18, %rd11, 1024;
	mul.wide.u32 	%rd12, %r2, 4;
	add.s64 	%rd13, %rd12, %rd9;
	add.s64 	%rd17, %rd13, 1024;
	mov.f32 	%f52, 0f00000000;
	mov.b32 	%r10, 0;
$L__BB2_2:
	ld.global.f32 	%f4, [%rd18+-1024];
	ld.global.f32 	%f5, [%rd17+-1024];
	fma.rn.f32 	%f6, %f4, %f5, %f52;
	ld.global.f32 	%f7, [%rd18+-896];
	ld.global.f32 	%f8, [%rd17+-896];
	fma.rn.f32 	%f9, %f7, %f8, %f6;
	ld.global.f32 	%f10, [%rd18+-768];
	ld.global.f32 	%f11, [%rd17+-768];
	fma.rn.f32 	%f12, %f10, %f11, %f9;
	ld.global.f32 	%f13, [%rd18+-640];
	ld.global.f32 	%f14, [%rd17+-640];
	fma.rn.f32 	%f15, %f13, %f14, %f12;
	ld.global.f32 	%f16, [%rd18+-512];
	ld.global.f32 	%f17, [%rd17+-512];
	fma.rn.f32 	%f18, %f16, %f17, %f15;
	ld.global.f32 	%f19, [%rd18+-384];
	ld.global.f32 	%f20, [%rd17+-384];
	fma.rn.f32 	%f21, %f19, %f20, %f18;
	ld.global.f32 	%f22, [%rd18+-256];
	ld.global.f32 	%f23, [%rd17+-256];
	fma.rn.f32 	%f24, %f22, %f23, %f21;
	ld.global.f32 	%f25, [%rd18+-128];
	ld.global.f32 	%f26, [%rd17+-128];
	fma.rn.f32 	%f27, %f25, %f26, %f24;
	ld.global.f32 	%f28, [%rd18];
	ld.global.f32 	%f29, [%rd17];
	fma.rn.f32 	%f30, %f28, %f29, %f27;
	ld.global.f32 	%f31, [%rd18+128];
	ld.global.f32 	%f32, [%rd17+128];
	fma.rn.f32 	%f33, %f31, %f32, %f30;
	ld.global.f32 	%f34, [%rd18+256];
	ld.global.f32 	%f35, [%rd17+256];
	fma.rn.f32 	%f36, %f34, %f35, %f33;
	ld.global.f32 	%f37, [%rd18+384];
	ld.global.f32 	%f38, [%rd17+384];
	fma.rn.f32 	%f39, %f37, %f38, %f36;
	ld.global.f32 	%f40, [%rd18+512];
	ld.global.f32 	%f41, [%rd17+512];
	fma.rn.f32 	%f42, %f40, %f41, %f39;
	ld.global.f32 	%f43, [%rd18+640];
	ld.global.f32 	%f44, [%rd17+640];
	fma.rn.f32 	%f45, %f43, %f44, %f42;
	ld.global.f32 	%f46, [%rd18+768];
	ld.global.f32 	%f47, [%rd17+768];
	fma.rn.f32 	%f48, %f46, %f47, %f45;
	ld.global.f32 	%f49, [%rd18+896];
	ld.global.f32 	%f50, [%rd17+896];
	fma.rn.f32 	%f52, %f49, %f50, %f48;
	add.s32 	%r10, %r10, 16;
	add.s64 	%rd18, %rd18, 2048;
	add.s64 	%rd17, %rd17, 2048;
	setp.ne.s32 	%p4, %r10, 1024;
	@%p4 bra 	$L__BB2_2;
	div.rn.f32 	%f51, %f52, 0f447FC000;
	shl.b32 	%r8, %r1, 5;
	add.s32 	%r9, %r8, %r2;
	cvta.to.global.u64 	%rd14, %rd8;
	mul.wide.u32 	%rd15, %r9, 4;
	add.s64 	%rd16, %rd14, %rd15;
	st.global.f32 	[%rd16], %f51;
$L__BB2_4:
	ret;

}


// ===== COMPILED SASS (sm_100) =====

	.target	sm_100

	.elftype	@"ET_EXEC"


//--------------------- .note.nv.tkinfo           --------------------------
	.section	.note.nv.tkinfo,"",@"SHT_NOTE"
	.sectionflags	@"SHF_NOTE_NV_TKINFO"
	.tkinfo
        /*0018*/ 	.word	0x00000002
        /*0030*/ 	.string	""
        /*0030*/ 	.string	"ptxas"
        /*0030*/ 	.string	"Cuda compilation tools, release 13.0, V13.0.88"
        /*0030*/ 	.string	"Build cuda_13.0.r13.0/compiler.36424714_0"
        /*0030*/ 	.string	"-arch sm_100 -m 64 "



//--------------------- .note.nv.cuinfo           --------------------------
	.section	.note.nv.cuinfo,"",@"SHT_NOTE"
	.sectionflags	@"SHF_NOTE_NV_CUINFO"
        /*0018*/ 	.short	0x0002
        /*001a*/ 	.short	0x0064
        /*001c*/ 	.short	0x0082
	.zero		2


//--------------------- .nv.info                  --------------------------
	.section	.nv.info,"",@"SHT_CUDA_INFO"
	.align	4


	//----- nvinfo : EIATTR_REGCOUNT
	.align		4
        /*0000*/ 	.byte	0x04, 0x2f
        /*0002*/ 	.short	(.L_1 - .L_0)
	.align		4
.L_0:
        /*0004*/ 	.word	index@(_Z13compute_meansPfS_)
        /*0008*/ 	.word	0x0000001e


	//----- nvinfo : EIATTR_FRAME_SIZE
	.align		4
.L_1:
        /*000c*/ 	.byte	0x04, 0x11
        /*000e*/ 	.short	(.L_3 - .L_2)
	.align		4
.L_2:
        /*0010*/ 	.word	index@(_Z13compute_meansPfS_)
        /*0014*/ 	.word	0x00000000


	//----- nvinfo : EIATTR_REGCOUNT
	.align		4
.L_3:
        /*0018*/ 	.byte	0x04, 0x2f
        /*001a*/ 	.short	(.L_5 - .L_4)
	.align		4
.L_4:
        /*001c*/ 	.word	index@(_Z11center_dataPfS_)
        /*0020*/ 	.word	0x0000000c


	//----- nvinfo : EIATTR_FRAME_SIZE
	.align		4
.L_5:
        /*0024*/ 	.byte	0x04, 0x11
        /*0026*/ 	.short	(.L_7 - .L_6)
	.align		4
.L_6:
        /*0028*/ 	.word	index@(_Z11center_dataPfS_)
        /*002c*/ 	.word	0x00000000


	//----- nvinfo : EIATTR_REGCOUNT
	.align		4
.L_7:
        /*0030*/ 	.byte	0x04, 0x2f
        /*0032*/ 	.short	(.L_9 - .L_8)
	.align		4
.L_8:
        /*0034*/ 	.word	index@(_Z18compute_covariancePfS_)
        /*0038*/ 	.word	0x0000001e


	//----- nvinfo : EIATTR_FRAME_SIZE
	.align		4
.L_9:
        /*003c*/ 	.byte	0x04, 0x11
        /*003e*/ 	.short	(.L_11 - .L_10)
	.align		4
.L_10:
        /*0040*/ 	.word	index@($__internal_0_$__cuda_sm3x_div_rn_noftz_f32_slowpath)
        /*0044*/ 	.word	0x00000000


	//----- nvinfo : EIATTR_FRAME_SIZE
	.align		4
.L_11:
        /*0048*/ 	.byte	0x04, 0x11
        /*004a*/ 	.short	(.L_13 - .L_12)
	.align		4
.L_12:
        /*004c*/ 	.word	index@(_Z18compute_covariancePfS_)
        /*0050*/ 	.word	0x00000000


	//----- nvinfo : EIATTR_MIN_STACK_SIZE
	.align		4
.L_13:
        /*0054*/ 	.byte	0x04, 0x12
        /*0056*/ 	.short	(.L_15 - .L_14)
	.align		4
.L_14:
        /*0058*/ 	.word	index@(_Z18compute_covariancePfS_)
        /*005c*/ 	.word	0x00000000


	//----- nvinfo : EIATTR_MIN_STACK_SIZE
	.align		4
.L_15:
        /*0060*/ 	.byte	0x04, 0x12
        /*0062*/ 	.short	(.L_17 - .L_16)
	.align		4
.L_16:
        /*0064*/ 	.word	index@(_Z11center_dataPfS_)
        /*0068*/ 	.word	0x00000000


	//----- nvinfo : EIATTR_MIN_STACK_SIZE
	.align		4
.L_17:
        /*006c*/ 	.byte	0x04, 0x12
        /*006e*/ 	.short	(.L_19 - .L_18)
	.align		4
.L_18:
        /*0070*/ 	.word	index@(_Z13compute_meansPfS_)
        /*0074*/ 	.word	0x00000000
.L_19:


//--------------------- .nv.compat                --------------------------
	.section	.nv.compat,"",@"SHT_CUDA_COMPAT_INFO"
	.align	4
        /*0000*/ 	.byte	0x02, 0x09, 0x00, 0x00, 0x02, 0x02, 0x01, 0x00, 0x02, 0x05, 0x05, 0x00, 0x03, 0x07, 0x01, 0x01
        /*0010*/ 	.byte	0x02, 0x03, 0x00, 0x00, 0x02, 0x06, 0x01, 0x00, 0x04, 0x0b, 0x08, 0x00, 0x01, 0x00, 0x00, 0x00
        /*0020*/ 	.byte	0x00, 0x00, 0x00, 0x00


//--------------------- .nv.info._Z18compute_covariancePfS_ --------------------------
	.section	.nv.info._Z18compute_covariancePfS_,"",@"SHT_CUDA_INFO"
	.sectionflags	@""
	.align	4


	//----- nvinfo : EIATTR_CUDA_API_VERSION
	.align		4
        /*0000*/ 	.byte	0x04, 0x37
        /*0002*/ 	.short	(.L_21 - .L_20)
.L_20:
        /*0004*/ 	.word	0x00000082


	//----- nvinfo : EIATTR_KPARAM_INFO
	.align		4
.L_21:
        /*0008*/ 	.byte	0x04, 0x17
        /*000a*/ 	.short	(.L_23 - .L_22)
.L_22:
        /*000c*/ 	.word	0x00000000
        /*0010*/ 	.short	0x0001
        /*0012*/ 	.short	0x0008
        /*0014*/ 	.byte	0x00, 0xf5, 0x21, 0x00


	//----- nvinfo : EIATTR_KPARAM_INFO
	.align		4
.L_23:
        /*0018*/ 	.byte	0x04, 0x17
        /*001a*/ 	.short	(.L_25 - .L_24)
.L_24:
        /*001c*/ 	.word	0x00000000
        /*0020*/ 	.short	0x0000
        /*0022*/ 	.short	0x0000
        /*0024*/ 	.byte	0x00, 0xf5, 0x21, 0x00


	//----- nvinfo : EIATTR_SPARSE_MMA_MASK
	.align		4
.L_25:
        /*0028*/ 	.byte	0x03, 0x50
        /*002a*/ 	.short	0x0000


	//----- nvinfo : EIATTR_MAXREG_COUNT
	.align		4
        /*002c*/ 	.byte	0x03, 0x1b
        /*002e*/ 	.short	0x00ff


	//----- nvinfo : EIATTR_MERCURY_ISA_VERSION
	.align		4
        /*0030*/ 	.byte	0x03, 0x5f
        /*0032*/ 	.short	0x0101


	//----- nvinfo : EIATTR_VRC_CTA_INIT_COUNT
	.align		4
        /*0034*/ 	.byte	0x02, 0x4a
	.zero		1
	.zero		1


	//----- nvinfo : EIATTR_EXIT_INSTR_OFFSETS
	.align		4
        /*0038*/ 	.byte	0x04, 0x1c
        /*003a*/ 	.short	(.L_27 - .L_26)


	//   ....[0]....
.L_26:
        /*003c*/ 	.word	0x00000050


	//   ....[1]....
        /*0040*/ 	.word	0x000005a0


	//----- nvinfo : EIATTR_CRS_STACK_SIZE
	.align		4
.L_27:
        /*0044*/ 	.byte	0x04, 0x1e
        /*0046*/ 	.short	(.L_29 - .L_28)
.L_28:
        /*0048*/ 	.word	0x00000000


	//----- nvinfo : EIATTR_CBANK_PARAM_SIZE
	.align		4
.L_29:
        /*004c*/ 	.byte	0x03, 0x19
        /*004e*/ 	.short	0x0010


	//----- nvinfo : EIATTR_PARAM_CBANK
	.align		4
        /*0050*/ 	.byte	0x04, 0x0a
        /*0052*/ 	.short	(.L_31 - .L_30)
	.align		4
.L_30:
        /*0054*/ 	.word	index@(.nv.constant0._Z18compute_covariancePfS_)
        /*0058*/ 	.short	0x0380
        /*005a*/ 	.short	0x0010


	//----- nvinfo : EIATTR_SW_WAR
	.align		4
.L_31:
        /*005c*/ 	.byte	0x04, 0x36
        /*005e*/ 	.short	(.L_33 - .L_32)
.L_32:
        /*0060*/ 	.word	0x00000008
.L_33:


//--------------------- .nv.info._Z11center_dataPfS_ --------------------------
	.section	.nv.info._Z11center_dataPfS_,"",@"SHT_CUDA_INFO"
	.sectionflags	@""
	.align	4


	//----- nvinfo : EIATTR_CUDA_API_VERSION
	.align		4
        /*0000*/ 	.byte	0x04, 0x37
        /*0002*/ 	.short	(.L_35 - .L_34)
.L_34:
        /*0004*/ 	.word	0x00000082


	//----- nvinfo : EIATTR_KPARAM_INFO
	.align		4
.L_35:
        /*0008*/ 	.byte	0x04, 0x17
        /*000a*/ 	.short	(.L_37 - .L_36)
.L_36:
        /*000c*/ 	.word	0x00000000
        /*0010*/ 	.short	0x0001
        /*0012*/ 	.short	0x0008
        /*0014*/ 	.byte	0x00, 0xf5, 0x21, 0x00


	//----- nvinfo : EIATTR_KPARAM_INFO
	.align		4
.L_37:
        /*0018*/ 	.byte	0x04, 0x17
        /*001a*/ 	.short	(.L_39 - .L_38)
.L_38:
        /*001c*/ 	.word	0x00000000
        /*0020*/ 	.short	0x0000
        /*0022*/ 	.short	0x0000
        /*0024*/ 	.byte	0x00, 0xf5, 0x21, 0x00


	//----- nvinfo : EIATTR_SPARSE_MMA_MASK
	.align		4
.L_39:
        /*0028*/ 	.byte	0x03, 0x50
        /*002a*/ 	.short	0x0000


	//----- nvinfo : EIATTR_MAXREG_COUNT
	.align		4
        /*002c*/ 	.byte	0x03, 0x1b
        /*002e*/ 	.short	0x00ff


	//----- nvinfo : EIATTR_MERCURY_ISA_VERSION
	.align		4
        /*0030*/ 	.byte	0x03, 0x5f
        /*0032*/ 	.short	0x0101


	//----- nvinfo : EIATTR_VRC_CTA_INIT_COUNT
	.align		4
        /*0034*/ 	.byte	0x02, 0x4a
	.zero		1
	.zero		1


	//----- nvinfo : EIATTR_EXIT_INSTR_OFFSETS
	.align		4
        /*0038*/ 	.byte	0x04, 0x1c
        /*003a*/ 	.short	(.L_41 - .L_40)


	//   ....[0]....
.L_40:
        /*003c*/ 	.word	0x00000060


	//   ....[1]....
        /*0040*/ 	.word	0x00000140


	//----- nvinfo : EIATTR_CBANK_PARAM_SIZE
	.align		4
.L_41:
        /*0044*/ 	.byte	0x03, 0x19
        /*0046*/ 	.short	0x0010


	//----- nvinfo : EIATTR_PARAM_CBANK
	.align		4
        /*0048*/ 	.byte	0x04, 0x0a
        /*004a*/ 	.short	(.L_43 - .L_42)
	.align		4
.L_42:
        /*004c*/ 	.word	index@(.nv.constant0._Z11center_dataPfS_)
        /*0050*/ 	.short	0x0380
        /*0052*/ 	.short	0x0010


	//----- nvinfo : EIATTR_SW_WAR
	.align		4
.L_43:
        /*0054*/ 	.byte	0x04, 0x36
        /*0056*/ 	.short	(.L_45 - .L_44)
.L_44:
        /*0058*/ 	.word	0x00000008
.L_45:


//--------------------- .nv.info._Z13compute_meansPfS_ --------------------------
	.section	.nv.info._Z13compute_meansPfS_,"",@"SHT_CUDA_INFO"
	.sectionflags	@""
	.align	4


	//----- nvinfo : EIATTR_CUDA_API_VERSION
	.align		4
        /*0000*/ 	.byte	0x04, 0x37
        /*0002*/ 	.short	(.L_47 - .L_46)
.L_46:
        /*0004*/ 	.word	0x00000082


	//----- nvinfo : EIATTR_KPARAM_INFO
	.align		4
.L_47:
        /*0008*/ 	.byte	0x04, 0x17
        /*000a*/ 	.short	(.L_49 - .L_48)
.L_48:
        /*000c*/ 	.word	0x00000000
        /*0010*/ 	.short	0x0001
        /*0012*/ 	.short	0x0008
        /*0014*/ 	.byte	0x00, 0xf5, 0x21, 0x00


	//----- nvinfo : EIATTR_KPARAM_INFO
	.align		4
.L_49:
        /*0018*/ 	.byte	0x04, 0x17
        /*001a*/ 	.short	(.L_51 - .L_50)
.L_50:
        /*001c*/ 	.word	0x00000000
        /*0020*/ 	.short	0x0000
        /*0022*/ 	.short	0x0000
        /*0024*/ 	.byte	0x00, 0xf5, 0x21, 0x00


	//----- nvinfo : EIATTR_SPARSE_MMA_MASK
	.align		4
.L_51:
        /*0028*/ 	.byte	0x03, 0x50
        /*002a*/ 	.short	0x0000


	//----- nvinfo : EIATTR_MAXREG_COUNT
	.align		4
        /*002c*/ 	.byte	0x03, 0x1b
        /*002e*/ 	.short	0x00ff


	//----- nvinfo : EIATTR_MERCURY_ISA_VERSION
	.align		4
        /*0030*/ 	.byte	0x03, 0x5f
        /*0032*/ 	.short	0x0101


	//----- nvinfo : EIATTR_VRC_CTA_INIT_COUNT
	.align		4
        /*0034*/ 	.byte	0x02, 0x4a
	.zero		1
	.zero		1


	//----- nvinfo : EIATTR_EXIT_INSTR_OFFSETS
	.align		4
        /*0038*/ 	.byte	0x04, 0x1c
        /*003a*/ 	.short	(.L_53 - .L_52)


	//   ....[0]....
.L_52:
        /*003c*/ 	.word	0x00000030


	//   ....[1]....
        /*0040*/ 	.word	0x00000940


	//----- nvinfo : EIATTR_CBANK_PARAM_SIZE
	.align		4
.L_53:
        /*0044*/ 	.byte	0x03, 0x19
        /*0046*/ 	.short	0x0010


	//----- nvinfo : EIATTR_PARAM_CBANK
	.align		4
        /*0048*/ 	.byte	0x04, 0x0a
        /*004a*/ 	.short	(.L_55 - .L_54)
	.align		4
.L_54:
        /*004c*/ 	.word	index@(.nv.constant0._Z13compute_meansPfS_)
        /*0050*/ 	.short	0x0380
        /*0052*/ 	.short	0x0010


	//----- nvinfo : EIATTR_SW_WAR
	.align		4
.L_55:
        /*0054*/ 	.byte	0x04, 0x36
        /*0056*/ 	.short	(.L_57 - .L_56)
.L_56:
        /*0058*/ 	.word	0x00000008
.L_57:


//--------------------- .nv.callgraph             --------------------------
	.section	.nv.callgraph,"",@"SHT_CUDA_CALLGRAPH"
	.align	4
	.sectionentsize	8
	.align		4
        /*0000*/ 	.word	0x00000000
	.align		4
        /*0004*/ 	.word	0xffffffff
	.align		4
        /*0008*/ 	.word	0x00000000
	.align		4
        /*000c*/ 	.word	0xfffffffe
	.align		4
        /*0010*/ 	.word	0x00000000
	.align		4
        /*0014*/ 	.word	0xfffffffd
	.align		4
        /*0018*/ 	.word	0x00000000
	.align		4
        /*001c*/ 	.word	0xfffffffc


//--------------------- .text._Z18compute_covariancePfS_ --------------------------
	.section	.text._Z18compute_covariancePfS_,"ax",@progbits
	.align	128
        .global         _Z18compute_covariancePfS_
        .type           _Z18compute_covariancePfS_,@function
        .size           _Z18compute_covariancePfS_,(.L_x_19 - _Z18compute_covariancePfS_)
        .other          _Z18compute_covariancePfS_,@"STO_CUDA_ENTRY STV_DEFAULT"
_Z18compute_covariancePfS_:
.text._Z18compute_covariancePfS_:
[----:B------:R-:W-:Y:S01]  /*0000*/  LDC R1, c[0x0][0x37c] ;  /* 0x0000df00ff017b82 */ /* 0x000fe20000000800 */
[----:B------:R-:W0:Y:S01]  /*0010*/  S2R R6, SR_TID.Y ;  /* 0x0000000000067919 */ /* 0x000e220000002200 */
[----:B------:R-:W0:Y:S02]  /*0020*/  S2R R7, SR_TID.X ;  /* 0x0000000000077919 */ /* 0x000e240000002100 */
[----:B0-----:R-:W-:-:S04]  /*0030*/  LOP3.LUT P0, RZ, R6, 0x3e0, R7, 0xc8, !PT ;  /* 0x000003e006ff7812 */ /* 0x001fc8000780c807 */
[----:B------:R-:W-:-:S13]  /*0040*/  ISETP.LT.U32.OR P0, PT, R7, R6, P0 ;  /* 0x000000060700720c */ /* 0x000fda0000701470 */
[----:B------:R-:W-:Y:S05]  /*0050*/  @P0 EXIT ;  /* 0x000000000000094d */ /* 0x000fea0003800000 */
[----:B------:R-:W0:Y:S01]  /*0060*/  LDC.64 R4, c[0x0][0x380] ;  /* 0x0000e000ff047b82 */ /* 0x000e220000000a00 */
[----:B------:R-:W-:Y:S01]  /*0070*/  HFMA2 R0, -RZ, RZ, 0, 0 ;  /* 0x00000000ff007431 */ /* 0x000fe200000001ff */
[----:B------:R-:W1:Y:S01]  /*0080*/  LDCU.64 UR6, c[0x0][0x358] ;  /* 0x00006b00ff0677ac */ /* 0x000e620008000a00 */
[----:B------:R-:W-:Y:S01]  /*0090*/  UMOV UR4, URZ ;  /* 0x000000ff00047c82 */ /* 0x000fe20008000000 */
[----:B0-----:R-:W-:-:S04]  /*00a0*/  IMAD.WIDE.U32 R2, R6, 0x4, R4 ;  /* 0x0000000406027825 */ /* 0x001fc800078e0004 */
[----:B------:R-:W-:Y:S01]  /*00b0*/  IMAD.WIDE.U32 R4, R7, 0x4, R4 ;  /* 0x0000000407047825 */ /* 0x000fe200078e0004 */
[----:B------:R-:W-:Y:S02]  /*00c0*/  IADD3 R10, P0, PT, R2, 0x400, RZ ;  /* 0x00000400020a7810 */ /* 0x000fe40007f1e0ff */
[----:B------:R-:W-:-:S03]  /*00d0*/  IADD3 R2, P1, PT, R4, 0x400, RZ ;  /* 0x0000040004027810 */ /* 0x000fc60007f3e0ff */
[----:B------:R-:W-:Y:S02]  /*00e0*/  IMAD.X R11, RZ, RZ, R3, P0 ;  /* 0x000000ffff0b7224 */ /* 0x000fe400000e0603 */
[----:B-1----:R-:W-:-:S08]  /*00f0*/  IMAD.X R3, RZ, RZ, R5, P1 ;  /* 0x000000ffff037224 */ /* 0x002fd000008e0605 */
.L_x_0:
[----:B------:R-:W-:Y:S01]  /*0100*/  IMAD.MOV.U32 R4, RZ, RZ, R10 ;  /* 0x000000ffff047224 */ /* 0x000fe200078e000a */
[----:B------:R-:W2:Y:S01]  /*0110*/  LDG.E R16, desc[UR6][R2.64+-0x400] ;  /* 0xfffc000602107981 */ /* 0x000ea2000c1e1900 */
[----:B------:R-:W-:-:S03]  /*0120*/  IMAD.MOV.U32 R5, RZ, RZ, R11 ;  /* 0x000000ffff057224 */ /* 0x000fc600078e000b */
[----:B------:R-:W3:Y:S04]  /*0130*/  LDG.E R26, desc[UR6][R2.64+-0x380] ;  /* 0xfffc8006021a7981 */ /* 0x000ee8000c1e1900 */
[----:B------:R-:W2:Y:S04]  /*0140*/  LDG.E R17, desc[UR6][R4.64+-0x400] ;  /* 0xfffc000604117981 */ /* 0x000ea8000c1e1900 */
[----:B------:R-:W3:Y:S04]  /*0150*/  LDG.E R24, desc[UR6][R4.64+-0x380] ;  /* 0xfffc800604187981 */ /* 0x000ee8000c1e1900 */
[----:B------:R-:W4:Y:S04]  /*0160*/  LDG.E R18, desc[UR6][R4.64+-0x300] ;  /* 0xfffd000604127981 */ /* 0x000f28000c1e1900 */
[----:B------:R-:W4:Y:S04]  /*0170*/  LDG.E R21, desc[UR6][R2.64+-0x300] ;  /* 0xfffd000602157981 */ /* 0x000f28000c1e1900 */
[----:B------:R-:W5:Y:S04]  /*0180*/  LDG.E R23, desc[UR6][R4.64+-0x280] ;  /* 0xfffd800604177981 */ /* 0x000f68000c1e1900 */
        /* <DEDUP_REMOVED lines=11> */
[----:B------:R-:W5:Y:S01]  /*0240*/  LDG.E R19, desc[UR6][R2.64+0x80] ;  /* 0x0000800602137981 */ /* 0x000f62000c1e1900 */
[----:B--2---:R-:W-:-:S03]  /*0250*/  FFMA R17, R17, R16, R0 ;  /* 0x0000001011117223 */ /* 0x004fc60000000000 */
[----:B------:R-:W2:Y:S01]  /*0260*/  LDG.E R16, desc[UR6][R4.64+0x80] ;  /* 0x0000800604107981 */ /* 0x000ea2000c1e1900 */
[----:B---3--:R-:W-:-:S03]  /*0270*/  FFMA R27, R24, R26, R17 ;  /* 0x0000001a181b7223 */ /* 0x008fc60000000011 */
[----:B------:R-:W3:Y:S04]  /*0280*/  LDG.E R0, desc[UR6][R4.64+0x100] ;  /* 0x0001000604007981 */ /* 0x000ee8000c1e1900 */
[----:B------:R-:W3:Y:S01]  /*0290*/  LDG.E R17, desc[UR6][R2.64+0x100] ;  /* 0x0001000602117981 */ /* 0x000ee2000c1e1900 */
[----:B----4-:R-:W-:-:S03]  /*02a0*/  FFMA R24, R18, R21, R27 ;  /* 0x0000001512187223 */ /* 0x010fc6000000001b */
[----:B------:R-:W4:Y:S04]  /*02b0*/  LDG.E R18, desc[UR6][R4.64+0x180] ;  /* 0x0001800604127981 */ /* 0x000f28000c1e1900 */
[----:B------:R-:W4:Y:S01]  /*02c0*/  LDG.E R21, desc[UR6][R2.64+0x180] ;  /* 0x0001800602157981 */ /* 0x000f22000c1e1900 */
[----:B-----5:R-:W-:-:S03]  /*02d0*/  FFMA R27, R23, R20, R24 ;  /* 0x00000014171b7223 */ /* 0x020fc60000000018 */
[----:B------:R-:W5:Y:S04]  /*02e0*/  LDG.E R20, desc[UR6][R4.64+0x200] ;  /* 0x0002000604147981 */ /* 0x000f68000c1e1900 */
[----:B------:R-:W5:Y:S01]  /*02f0*/  LDG.E R23, desc[UR6][R2.64+0x200] ;  /* 0x0002000602177981 */ /* 0x000f62000c1e1900 */
[----:B------:R-:W-:-:S03]  /*0300*/  FFMA R27, R22, R25, R27 ;  /* 0x00000019161b7223 */ /* 0x000fc6000000001b */
[----:B------:R-:W5:Y:S04]  /*0310*/  LDG.E R22, desc[UR6][R4.64+0x280] ;  /* 0x0002800604167981 */ /* 0x000f68000c1e1900 */
[----:B------:R-:W5:Y:S01]  /*0320*/  LDG.E R25, desc[UR6][R2.64+0x280] ;  /* 0x0002800602197981 */ /* 0x000f62000c1e1900 */
[----:B------:R-:W-:-:S03]  /*0330*/  FFMA R27, R14, R15, R27 ;  /* 0x0000000f0e1b7223 */ /* 0x000fc6000000001b */
[----:B------:R-:W5:Y:S04]  /*0340*/  LDG.E R15, desc[UR6][R4.64+0x300] ;  /* 0x00030006040f7981 */ /* 0x000f68000c1e1900 */
[----:B------:R-:W5:Y:S01]  /*0350*/  LDG.E R14, desc[UR6][R2.64+0x300] ;  /* 0x00030006020e7981 */ /* 0x000f62000c1e1900 */
[----:B------:R-:W-:-:S03]  /*0360*/  FFMA R24, R8, R9, R27 ;  /* 0x0000000908187223 */ /* 0x000fc6000000001b */
[----:B------:R-:W5:Y:S04]  /*0370*/  LDG.E R8, desc[UR6][R4.64+0x380] ;  /* 0x0003800604087981 */ /* 0x000f68000c1e1900 */
[----:B------:R0:W5:Y:S01]  /*0380*/  LDG.E R9, desc[UR6][R2.64+0x380] ;  /* 0x0003800602097981 */ /* 0x000162000c1e1900 */
[----:B------:R-:W-:-:S04]  /*0390*/  FFMA R11, R11, R10, R24 ;  /* 0x0000000a0b0b7223 */ /* 0x000fc80000000018 */
[----:B------:R-:W-:Y:S01]  /*03a0*/  FFMA R11, R12, R13, R11 ;  /* 0x0000000d0c0b7223 */ /* 0x000fe2000000000b */
[----:B------:R-:W-:-:S04]  /*03b0*/  UIADD3 UR4, UPT, UPT, UR4, 0x10, URZ ;  /* 0x0000001004047890 */ /* 0x000fc8000fffe0ff */
[----:B------:R-:W-:Y:S01]  /*03c0*/  UISETP.NE.AND UP0, UPT, UR4, 0x400, UPT ;  /* 0x000004000400788c */ /* 0x000fe2000bf05270 */
[----:B0-----:R-:W-:Y:S02]  /*03d0*/  IADD3 R2, P1, PT, R2, 0x800, RZ ;  /* 0x0000080002027810 */ /* 0x001fe40007f3e0ff */
[----:B------:R-:W-:-:S03]  /*03e0*/  IADD3 R10, P0, PT, R4, 0x800, RZ ;  /* 0x00000800040a7810 */ /* 0x000fc60007f1e0ff */
[----:B------:R-:W-:Y:S02]  /*03f0*/  IMAD.X R3, RZ, RZ, R3, P1 ;  /* 0x000000ffff037224 */ /* 0x000fe400008e0603 */
[----:B--2---:R-:W-:-:S04]  /*0400*/  FFMA R11, R16, R19, R11 ;  /* 0x00000013100b7223 */ /* 0x004fc8000000000b */
[----:B---3--:R-:W-:-:S04]  /*0410*/  FFMA R11, R0, R17, R11 ;  /* 0x00000011000b7223 */ /* 0x008fc8000000000b */
[----:B----4-:R-:W-:-:S04]  /*0420*/  FFMA R11, R18, R21, R11 ;  /* 0x00000015120b7223 */ /* 0x010fc8000000000b */
[----:B-----5:R-:W-:-:S04]  /*0430*/  FFMA R11, R20, R23, R11 ;  /* 0x00000017140b7223 */ /* 0x020fc8000000000b */
[----:B------:R-:W-:Y:S01]  /*0440*/  FFMA R22, R22, R25, R11 ;  /* 0x0000001916167223 */ /* 0x000fe2000000000b */
[----:B------:R-:W-:-:S03]  /*0450*/  IADD3.X R11, PT, PT, RZ, R5, RZ, P0, !PT ;  /* 0x00000005ff0b7210 */ /* 0x000fc600007fe4ff */
[----:B------:R-:W-:-:S04]  /*0460*/  FFMA R15, R15, R14, R22 ;  /* 0x0000000e0f0f7223 */ /* 0x000fc80000000016 */
[----:B------:R-:W-:Y:S01]  /*0470*/  FFMA R0, R8, R9, R15 ;  /* 0x0000000908007223 */ /* 0x000fe2000000000f */
[----:B------:R-:W-:Y:S06]  /*0480*/  BRA.U UP0, `(.L_x_0) ;  /* 0xfffffffd001c7547 */ /* 0x000fec000b83ffff */
[----:B------:R-:W-:Y:S02]  /*0490*/  HFMA2 R2, -RZ, RZ, 4.49609375, -2 ;  /* 0x447fc000ff027431 */ /* 0x000fe400000001ff */
[----:B------:R-:W-:Y:S01]  /*04a0*/  IMAD.MOV.U32 R3, RZ, RZ, 0x3a802008 ;  /* 0x3a802008ff037424 */ /* 0x000fe200078e00ff */
[----:B------:R-:W0:Y:S01]  /*04b0*/  FCHK P0, R0, 1023 ;  /* 0x447fc00000007902 */ /* 0x000e220000000000 */
[----:B------:R-:W-:Y:S02]  /*04c0*/  BSSY.RECONVERGENT B1, `(.L_x_1) ;  /* 0x0000009000017945 */ /* 0x000fe40003800200 */
[----:B------:R-:W-:-:S04]  /*04d0*/  FFMA R2, R3, -R2, 1 ;  /* 0x3f80000003027423 */ /* 0x000fc80000000802 */
[----:B------:R-:W-:-:S04]  /*04e0*/  FFMA R3, R2, R3, 0.00097751710563898086548 ;  /* 0x3a80200802037423 */ /* 0x000fc80000000003 */
[----:B------:R-:W-:-:S04]  /*04f0*/  FFMA R2, R0, R3, RZ ;  /* 0x0000000300027223 */ /* 0x000fc800000000ff */
[----:B------:R-:W-:-:S04]  /*0500*/  FFMA R4, R2, -1023, R0 ;  /* 0xc47fc00002047823 */ /* 0x000fc80000000000 */
[----:B------:R-:W-:Y:S01]  /*0510*/  FFMA R5, R3, R4, R2 ;  /* 0x0000000403057223 */ /* 0x000fe20000000002 */
[----:B0-----:R-:W-:Y:S06]  /*0520*/  @!P0 BRA `(.L_x_2) ;  /* 0x0000000000088947 */ /* 0x001fec0003800000 */
[----:B------:R-:W-:-:S07]  /*0530*/  MOV R2, 0x550 ;  /* 0x0000055000027802 */ /* 0x000fce0000000f00 */
[----:B------:R-:W-:Y:S05]  /*0540*/  CALL.REL.NOINC `($__internal_0_$__cuda_sm3x_div_rn_noftz_f32_slowpath) ;  /* 0x0000000000187944 */ /* 0x000fea0003c00000 */
.L_x_2:
[----:B------:R-:W-:Y:S05]  /*0550*/  BSYNC.RECONVERGENT B1 ;  /* 0x0000000000017941 */ /* 0x000fea0003800200 */
.L_x_1:
[----:B------:R-:W0:Y:S01]  /*0560*/  LDC.64 R2, c[0x0][0x388] ;  /* 0x0000e200ff027b82 */ /* 0x000e220000000a00 */
[----:B------:R-:W-:-:S04]  /*0570*/  IMAD R7, R6, 0x20, R7 ;  /* 0x0000002006077824 */ /* 0x000fc800078e0207 */
[----:B0-----:R-:W-:-:S05]  /*0580*/  IMAD.WIDE.U32 R2, R7, 0x4, R2 ;  /* 0x0000000407027825 */ /* 0x001fca00078e0002 */
[----:B------:R-:W-:Y:S01]  /*0590*/  STG.E desc[UR6][R2.64], R5 ;  /* 0x0000000502007986 */ /* 0x000fe2000c101906 */
[----:B------:R-:W-:Y:S05]  /*05a0*/  EXIT ;  /* 0x000000000000794d */ /* 0x000fea0003800000 */
        .weak           $__internal_0_$__cuda_sm3x_div_rn_noftz_f32_slowpath
        .type           $__internal_0_$__cuda_sm3x_div_rn_noftz_f32_slowpath,@function
        .size           $__internal_0_$__cuda_sm3x_div_rn_noftz_f32_slowpath,(.L_x_19 - $__internal_0_$__cuda_sm3x_div_rn_noftz_f32_slowpath)
$__internal_0_$__cuda_sm3x_div_rn_noftz_f32_slowpath:
[----:B------:R-:W-:Y:S01]  /*05b0*/  SHF.R.U32.HI R3, RZ, 0x17, R0 ;  /* 0x00000017ff037819 */ /* 0x000fe20000011600 */
[----:B------:R-:W-:Y:S04]  /*05c0*/  BSSY.RECONVERGENT B0, `(.L_x_3) ;  /* 0x000005c000007945 */ /* 0x000fe80003800200 */
[----:B------:R-:W-:Y:S01]  /*05d0*/  BSSY.RELIABLE B2, `(.L_x_4) ;  /* 0x000001a000027945 */ /* 0x000fe20003800100 */
[----:B------:R-:W-:Y:S02]  /*05e0*/  LOP3.LUT R5, R3, 0xff, RZ, 0xc0, !PT ;  /* 0x000000ff03057812 */ /* 0x000fe400078ec0ff */
[----:B------:R-:W-:-:S03]  /*05f0*/  MOV R3, R0 ;  /* 0x0000000000037202 */ /* 0x000fc60000000f00 */
[----:B------:R-:W-:-:S05]  /*0600*/  VIADD R8, R5, 0xffffffff ;  /* 0xffffffff05087836 */ /* 0x000fca0000000000 */
[----:B------:R-:W-:-:S13]  /*0610*/  ISETP.GT.U32.OR P0, PT, R8, 0xfd, !PT ;  /* 0x000000fd0800780c */ /* 0x000fda0007f04470 */
[----:B------:R-:W-:Y:S01]  /*0620*/  @!P0 IMAD.MOV.U32 R4, RZ, RZ, RZ ;  /* 0x000000ffff048224 */ /* 0x000fe200078e00ff */
[----:B------:R-:W-:Y:S06]  /*0630*/  @!P0 BRA `(.L_x_5) ;  /* 0x00000000004c8947 */ /* 0x000fec0003800000 */
[----:B------:R-:W-:-:S13]  /*0640*/  FSETP.GTU.FTZ.AND P0, PT, |R0|, +INF , PT ;  /* 0x7f8000000000780b */ /* 0x000fda0003f1c200 */
[----:B------:R-:W-:Y:S05]  /*0650*/  @P0 BREAK.RELIABLE B2 ;  /* 0x0000000000020942 */ /* 0x000fea0003800100 */
[----:B------:R-:W-:Y:S05]  /*0660*/  @P0 BRA `(.L_x_6) ;  /* 0x0000000400400947 */ /* 0x000fea0003800000 */
[----:B------:R-:W-:-:S05]  /*0670*/  IMAD.MOV.U32 R4, RZ, RZ, 0x447fc000 ;  /* 0x447fc000ff047424 */ /* 0x000fca00078e00ff */
[----:B------:R-:W-:-:S13]  /*0680*/  LOP3.LUT P0, RZ, R4, 0x7fffffff, R3, 0xc8, !PT ;  /* 0x7fffffff04ff7812 */ /* 0x000fda000780c803 */
[----:B------:R-:W-:Y:S05]  /*0690*/  @!P0 BREAK.RELIABLE B2 ;  /* 0x0000000000028942 */ /* 0x000fea0003800100 */
[----:B------:R-:W-:Y:S05]  /*06a0*/  @!P0 BRA `(.L_x_7) ;  /* 0x0000000400288947 */ /* 0x000fea0003800000 */
[----:B------:R-:W-:-:S13]  /*06b0*/  LOP3.LUT P0, RZ, R3, 0x7fffffff, RZ, 0xc0, !PT ;  /* 0x7fffffff03ff7812 */ /* 0x000fda000780c0ff */
[----:B------:R-:W-:Y:S05]  /*06c0*/  @!P0 BREAK.RELIABLE B2 ;  /* 0x0000000000028942 */ /* 0x000fea0003800100 */
[----:B------:R-:W-:Y:S05]  /*06d0*/  @!P0 BRA `(.L_x_8) ;  /* 0x0000000400148947 */ /* 0x000fea0003800000 */
[----:B------:R-:W-:Y:S02]  /*06e0*/  FSETP.NEU.FTZ.AND P1, PT, |R0|, +INF , PT ;  /* 0x7f8000000000780b */ /* 0x000fe40003f3d200 */
[----:B------:R-:W-:-:S04]  /*06f0*/  LOP3.LUT P0, RZ, R4, 0x7fffffff, RZ, 0xc0, !PT ;  /* 0x7fffffff04ff7812 */ /* 0x000fc8000780c0ff */
[----:B------:R-:W-:-:S13]  /*0700*/  PLOP3.LUT P0, PT, P1, P0, PT, 0x2f, 0xf2 ;  /* 0x0000000000f2781c */ /* 0x000fda0000f00577 */
[----:B------:R-:W-:Y:S05]  /*0710*/  @P0 BREAK.RELIABLE B2 ;  /* 0x0000000000020942 */ /* 0x000fea0003800100 */
[----:B------:R-:W-:Y:S05]  /*0720*/  @P0 BRA `(.L_x_9) ;  /* 0x0000000000f40947 */ /* 0x000fea0003800000 */
[----:B------:R-:W-:-:S13]  /*0730*/  ISETP.GE.AND P0, PT, R8, RZ, PT ;  /* 0x000000ff0800720c */ /* 0x000fda0003f06270 */
[----:B------:R-:W-:Y:S01]  /*0740*/  @P0 MOV R4, RZ ;  /* 0x000000ff00040202 */ /* 0x000fe20000000f00 */
[----:B------:R-:W-:Y:S01]  /*0750*/  @!P0 FFMA R3, R0, 1.84467440737095516160e+19, RZ ;  /* 0x5f80000000038823 */ /* 0x000fe200000000ff */
[----:B------:R-:W-:-:S07]  /*0760*/  @!P0 IMAD.MOV.U32 R4, RZ, RZ, -0x40 ;  /* 0xffffffc0ff048424 */ /* 0x000fce00078e00ff */
.L_x_5:
[----:B------:R-:W-:Y:S05]  /*0770*/  BSYNC.RELIABLE B2 ;  /* 0x0000000000027941 */ /* 0x000fea0003800100 */
.L_x_4:
[----:B------:R-:W-:Y:S01]  /*0780*/  UMOV UR4, 0x447fc000 ;  /* 0x447fc00000047882 */ /* 0x000fe20000000000 */
[----:B------:R-:W-:Y:S01]  /*0790*/  IADD3 R5, PT, PT, R5, -0x7f, RZ ;  /* 0xffffff8105057810 */ /* 0x000fe20007ffe0ff */
[----:B------:R-:W-:Y:S01]  /*07a0*/  UIADD3 UR4, UPT, UPT, UR4, -0x4800000, URZ ;  /* 0xfb80000004047890 */ /* 0x000fe2000fffe0ff */
[----:B------:R-:W-:Y:S02]  /*07b0*/  BSSY.RECONVERGENT B2, `(.L_x_10) ;  /* 0x0000033000027945 */ /* 0x000fe40003800200 */
[----:B------:R-:W-:Y:S01]  /*07c0*/  IADD3 R4, PT, PT, R4, -0x9, R5 ;  /* 0xfffffff704047810 */ /* 0x000fe20007ffe005 */
[----:B------:R-:W-:Y:S02]  /*07d0*/  IMAD R0, R5, -0x800000, R3 ;  /* 0xff80000005007824 */ /* 0x000fe400078e0203 */
[----:B------:R-:W-:-:S03]  /*07e0*/  FADD.FTZ R9, -RZ, -UR4 ;  /* 0x80000004ff097e21 */ /* 0x000fc60008010100 */
[----:B------:R-:W0:Y:S02]  /*07f0*/  MUFU.RCP R8, UR4 ;  /* 0x0000000400087d08 */ /* 0x000e240008001000 */
[----:B0-----:R-:W-:-:S04]  /*0800*/  FFMA R11, R8, R9, 1 ;  /* 0x3f800000080b7423 */ /* 0x001fc80000000009 */
[----:B------:R-:W-:-:S04]  /*0810*/  FFMA R11, R8, R11, R8 ;  /* 0x0000000b080b7223 */ /* 0x000fc80000000008 */
[----:B------:R-:W-:-:S04]  /*0820*/  FFMA R8, R0, R11, RZ ;  /* 0x0000000b00087223 */ /* 0x000fc800000000ff */
[----:B------:R-:W-:-:S04]  /*0830*/  FFMA R3, R9, R8, R0 ;  /* 0x0000000809037223 */ /* 0x000fc80000000000 */
[----:B------:R-:W-:-:S04]  /*0840*/  FFMA R8, R11, R3, R8 ;  /* 0x000000030b087223 */ /* 0x000fc80000000008 */
[----:B------:R-:W-:-:S04]  /*0850*/  FFMA R9, R9, R8, R0 ;  /* 0x0000000809097223 */ /* 0x000fc80000000000 */
[----:B------:R-:W-:-:S05]  /*0860*/  FFMA R3, R11, R9, R8 ;  /* 0x000000090b037223 */ /* 0x000fca0000000008 */
[----:B------:R-:W-:-:S04]  /*0870*/  SHF.R.U32.HI R0, RZ, 0x17, R3 ;  /* 0x00000017ff007819 */ /* 0x000fc80000011603 */
[----:B------:R-:W-:-:S05]  /*0880*/  LOP3.LUT R0, R0, 0xff, RZ, 0xc0, !PT ;  /* 0x000000ff00007812 */ /* 0x000fca00078ec0ff */
[----:B------:R-:W-:-:S05]  /*0890*/  IMAD.IADD R10, R0, 0x1, R4 ;  /* 0x00000001000a7824 */ /* 0x000fca00078e0204 */
[----:B------:R-:W-:-:S04]  /*08a0*/  IADD3 R0, PT, PT, R10, -0x1, RZ ;  /* 0xffffffff0a007810 */ /* 0x000fc80007ffe0ff */
[----:B------:R-:W-:-:S13]  /*08b0*/  ISETP.GE.U32.AND P0, PT, R0, 0xfe, PT ;  /* 0x000000fe0000780c */ /* 0x000fda0003f06070 */
[----:B------:R-:W-:Y:S05]  /*08c0*/  @!P0 BRA `(.L_x_11) ;  /* 0x0000000000808947 */ /* 0x000fea0003800000 */
[----:B------:R-:W-:-:S13]  /*08d0*/  ISETP.GT.AND P0, PT, R10, 0xfe, PT ;  /* 0x000000fe0a00780c */ /* 0x000fda0003f04270 */
[----:B------:R-:W-:Y:S05]  /*08e0*/  @P0 BRA `(.L_x_12) ;  /* 0x00000000006c0947 */ /* 0x000fea0003800000 */
[----:B------:R-:W-:-:S13]  /*08f0*/  ISETP.GE.AND P0, PT, R10, 0x1, PT ;  /* 0x000000010a00780c */ /* 0x000fda0003f06270 */
[----:B------:R-:W-:Y:S05]  /*0900*/  @P0 BRA `(.L_x_13) ;  /* 0x0000000000740947 */ /* 0x000fea0003800000 */
[----:B------:R-:W-:Y:S02]  /*0910*/  ISETP.GE.AND P0, PT, R10, -0x18, PT ;  /* 0xffffffe80a00780c */ /* 0x000fe40003f06270 */
[----:B------:R-:W-:-:S11]  /*0920*/  LOP3.LUT R3, R3, 0x80000000, RZ, 0xc0, !PT ;  /* 0x8000000003037812 */ /* 0x000fd600078ec0ff */
[----:B------:R-:W-:Y:S05]  /*0930*/  @!P0 BRA `(.L_x_13) ;  /* 0x0000000000688947 */ /* 0x000fea0003800000 */
[CCC-:B------:R-:W-:Y:S01]  /*0940*/  FFMA.RZ R0, R11.reuse, R9.reuse, R8.reuse ;  /* 0x000000090b007223 */ /* 0x1c0fe2000000c008 */
[C---:B------:R-:W-:Y:S01]  /*0950*/  VIADD R5, R10.reuse, 0x20 ;  /* 0x000000200a057836 */ /* 0x040fe20000000000 */
[C---:B------:R-:W-:Y:S02]  /*0960*/  ISETP.NE.AND P2, PT, R10.reuse, RZ, PT ;  /* 0x000000ff0a00720c */ /* 0x040fe40003f45270 */
[----:B------:R-:W-:Y:S02]  /*0970*/  ISETP.NE.AND P1, PT, R10, RZ, PT ;  /* 0x000000ff0a00720c */ /* 0x000fe40003f25270 */
[----:B------:R-:W-:Y:S01]  /*0980*/  LOP3.LUT R4, R0, 0x7fffff, RZ, 0xc0, !PT ;  /* 0x007fffff00047812 */ /* 0x000fe200078ec0ff */
[CCC-:B------:R-:W-:Y:S01]  /*0990*/  FFMA.RP R0, R11.reuse, R9.reuse, R8.reuse ;  /* 0x000000090b007223 */ /* 0x1c0fe20000008008 */
[----:B------:R-:W-:Y:S01]  /*09a0*/  FFMA.RM R11, R11, R9, R8 ;  /* 0x000000090b0b7223 */ /* 0x000fe20000004008 */
[----:B------:R-:W-:Y:S02]  /*09b0*/  IADD3 R9, PT, PT, -R10, RZ, RZ ;  /* 0x000000ff0a097210 */ /* 0x000fe40007ffe1ff */
[----:B------:R-:W-:-:S02]  /*09c0*/  LOP3.LUT R4, R4, 0x800000, RZ, 0xfc, !PT ;  /* 0x0080000004047812 */ /* 0x000fc400078efcff */
[----:B------:R-:W-:Y:S02]  /*09d0*/  FSETP.NEU.FTZ.AND P0, PT, R0, R11, PT ;  /* 0x0000000b0000720b */ /* 0x000fe40003f1d000 */
[----:B------:R-:W-:Y:S02]  /*09e0*/  SHF.L.U32 R5, R4, R5, RZ ;  /* 0x0000000504057219 */ /* 0x000fe400000006ff */
[----:B------:R-:W-:Y:S02]  /*09f0*/  SEL R9, R9, RZ, P2 ;  /* 0x000000ff09097207 */ /* 0x000fe40001000000 */
[----:B------:R-:W-:Y:S02]  /*0a00*/  ISETP.NE.AND P1, PT, R5, RZ, P1 ;  /* 0x000000ff0500720c */ /* 0x000fe40000f25270 */
[----:B------:R-:W-:Y:S02]  /*0a10*/  SHF.R.U32.HI R9, RZ, R9, R4 ;  /* 0x00000009ff097219 */ /* 0x000fe40000011604 */
[----:B------:R-:W-:-:S02]  /*0a20*/  PLOP3.LUT P0, PT, P0, P1, PT, 0xf8, 0x8f ;  /* 0x00000000008f781c */ /* 0x000fc40000703f70 */
[----:B------:R-:W-:Y:S02]  /*0a30*/  SHF.R.U32.HI R5, RZ, 0x1, R9 ;  /* 0x00000001ff057819 */ /* 0x000fe40000011609 */
[----:B------:R-:W-:-:S04]  /*0a40*/  SEL R0, RZ, 0x1, !P0 ;  /* 0x00000001ff007807 */ /* 0x000fc80004000000 */
[----:B------:R-:W-:-:S04]  /*0a50*/  LOP3.LUT R0, R0, 0x1, R5, 0xf8, !PT ;  /* 0x0000000100007812 */ /* 0x000fc800078ef805 */
[----:B------:R-:W-:-:S05]  /*0a60*/  LOP3.LUT R0, R0, R9, RZ, 0xc0, !PT ;  /* 0x0000000900007212 */ /* 0x000fca00078ec0ff */
[----:B------:R-:W-:-:S05]  /*0a70*/  IMAD.IADD R0, R5, 0x1, R0 ;  /* 0x0000000105007824 */ /* 0x000fca00078e0200 */
[----:B------:R-:W-:Y:S01]  /*0a80*/  LOP3.LUT R3, R0, R3, RZ, 0xfc, !PT ;  /* 0x0000000300037212 */ /* 0x000fe200078efcff */
[----:B------:R-:W-:Y:S06]  /*0a90*/  BRA `(.L_x_13) ;  /* 0x0000000000107947 */ /* 0x000fec0003800000 */
.L_x_12:
[----:B------:R-:W-:-:S04]  /*0aa0*/  LOP3.LUT R3, R3, 0x80000000, RZ, 0xc0, !PT ;  /* 0x8000000003037812 */ /* 0x000fc800078ec0ff */
[----:B------:R-:W-:Y:S01]  /*0ab0*/  LOP3.LUT R3, R3, 0x7f800000, RZ, 0xfc, !PT ;  /* 0x7f80000003037812 */ /* 0x000fe200078efcff */
[----:B------:R-:W-:Y:S06]  /*0ac0*/  BRA `(.L_x_13) ;  /* 0x0000000000047947 */ /* 0x000fec0003800000 */
.L_x_11:
[----:B------:R-:W-:-:S07]  /*0ad0*/  LEA R3, R4, R3, 0x17 ;  /* 0x0000000304037211 */ /* 0x000fce00078eb8ff */
.L_x_13:
[----:B------:R-:W-:Y:S05]  /*0ae0*/  BSYNC.RECONVERGENT B2 ;  /* 0x0000000000027941 */ /* 0x000fea0003800200 */
.L_x_10:
[----:B------:R-:W-:Y:S05]  /*0af0*/  BRA `(.L_x_14) ;  /* 0x0000000000207947 */ /* 0x000fea0003800000 */
.L_x_9:
[----:B------:R-:W-:-:S04]  /*0b00*/  LOP3.LUT R3, R4, 0x80000000, R3, 0x48, !PT ;  /* 0x8000000004037812 */ /* 0x000fc800078e4803 */
[----:B------:R-:W-:Y:S01]  /*0b10*/  LOP3.LUT R3, R3, 0x7f800000, RZ, 0xfc, !PT ;  /* 0x7f80000003037812 */ /* 0x000fe200078efcff */
[----:B------:R-:W-:Y:S06]  /*0b20*/  BRA `(.L_x_14) ;  /* 0x0000000000147947 */ /* 0x000fec0003800000 */
.L_x_8:
[----:B------:R-:W-:Y:S01]  /*0b30*/  LOP3.LUT R3, R4, 0x80000000, R3, 0x48, !PT ;  /* 0x8000000004037812 */ /* 0x000fe200078e4803 */
[----:B------:R-:W-:Y:S06]  /*0b40*/  BRA `(.L_x_14) ;  /* 0x00000000000c7947 */ /* 0x000fec0003800000 */
.L_x_7:
[----:B------:R-:W0:Y:S01]  /*0b50*/  MUFU.RSQ R3, -QNAN ;  /* 0xffc0000000037908 */ /* 0x000e220000001400 */
[----:B------:R-:W-:Y:S05]  /*0b60*/  BRA `(.L_x_14) ;  /* 0x0000000000047947 */ /* 0x000fea0003800000 */
.L_x_6:
[----:B------:R-:W-:-:S07]  /*0b70*/  FADD.FTZ R3, R0, 1023 ;  /* 0x447fc00000037421 */ /* 0x000fce0000010000 */
.L_x_14:
[----:B------:R-:W-:Y:S05]  /*0b80*/  BSYNC.RECONVERGENT B0 ;  /* 0x0000000000007941 */ /* 0x000fea0003800200 */
.L_x_3:
[----:B0-----:R-:W-:Y:S02]  /*0b90*/  IMAD.MOV.U32 R5, RZ, RZ, R3 ;  /* 0x000000ffff057224 */ /* 0x001fe400078e0003 */
[----:B------:R-:W-:-:S04]  /*0ba0*/  HFMA2 R3, -RZ, RZ, 0, 0 ;  /* 0x00000000ff037431 */ /* 0x000fc800000001ff */
[----:B------:R-:W-:Y:S05]  /*0bb0*/  RET.REL.NODEC R2 `(_Z18compute_covariancePfS_) ;  /* 0xfffffff402107950 */ /* 0x000fea0003c3ffff */
.L_x_15:
[----:B------:R-:W-:-:S00]  /*0bc0*/  BRA `(.L_x_15) ;  /* 0xfffffffc00fc7947 */ /* 0x000fc0000383ffff */
[----:B------:R-:W-:-:S00]  /*0bd0*/  NOP ;  /* 0x0000000000007918 */ /* 0x000fc00000000000 */
        /* <DEDUP_REMOVED lines=10> */
.L_x_19:


//--------------------- .text._Z11center_dataPfS_ --------------------------
	.section	.text._Z11center_dataPfS_,"ax",@progbits
	.align	128
        .global         _Z11center_dataPfS_
        .type           _Z11center_dataPfS_,@function
        .size           _Z11center_dataPfS_,(.L_x_21 - _Z11center_dataPfS_)
        .other          _Z11center_dataPfS_,@"STO_CUDA_ENTRY STV_DEFAULT"
_Z11center_dataPfS_:
.text._Z11center_dataPfS_:
[----:B------:R-:W-:Y:S01]  /*0000*/  LDC R1, c[0x0][0x37c] ;  /* 0x0000df00ff017b82 */ /* 0x000fe20000000800 */
[----:B------:R-:W0:Y:S07]  /*0010*/  S2R R0, SR_TID.X ;  /* 0x0000000000007919 */ /* 0x000e2e0000002100 */
[----:B------:R-:W0:Y:S08]  /*0020*/  S2UR UR4, SR_CTAID.X ;  /* 0x00000000000479c3 */ /* 0x000e300000002500 */
[----:B------:R-:W0:Y:S02]  /*0030*/  LDC R7, c[0x0][0x360] ;  /* 0x0000d800ff077b82 */ /* 0x000e240000000800 */
[----:B0-----:R-:W-:-:S05]  /*0040*/  IMAD R7, R7, UR4, R0 ;  /* 0x0000000407077c24 */ /* 0x001fca000f8e0200 */
[----:B------:R-:W-:-:S13]  /*0050*/  ISETP.GT.AND P0, PT, R7, 0x7fff, PT ;  /* 0x00007fff0700780c */ /* 0x000fda0003f04270 */
[----:B------:R-:W-:Y:S05]  /*0060*/  @P0 EXIT ;  /* 0x000000000000094d */ /* 0x000fea0003800000 */
[----:B------:R-:W0:Y:S01]  /*0070*/  LDC.64 R2, c[0x0][0x388] ;  /* 0x0000e200ff027b82 */ /* 0x000e220000000a00 */
[----:B------:R-:W-:Y:S01]  /*0080*/  SHF.R.S32.HI R0, RZ, 0x1f, R7 ;  /* 0x0000001fff007819 */ /* 0x000fe20000011407 */
[----:B------:R-:W1:Y:S03]  /*0090*/  LDCU.64 UR4, c[0x0][0x358] ;  /* 0x00006b00ff0477ac */ /* 0x000e660008000a00 */
[----:B------:R-:W-:-:S03]  /*00a0*/  LEA.HI R0, R0, R7, RZ, 0x5 ;  /* 0x0000000700007211 */ /* 0x000fc600078f28ff */
[----:B------:R-:W2:Y:S01]  /*00b0*/  LDC.64 R4, c[0x0][0x380] ;  /* 0x0000e000ff047b82 */ /* 0x000ea20000000a00 */
[----:B------:R-:W-:-:S04]  /*00c0*/  LOP3.LUT R0, R0, 0xffffffe0, RZ, 0xc0, !PT ;  /* 0xffffffe000007812 */ /* 0x000fc800078ec0ff */
[----:B------:R-:W-:-:S05]  /*00d0*/  IADD3 R9, PT, PT, R7, -R0, RZ ;  /* 0x8000000007097210 */ /* 0x000fca0007ffe0ff */
[----:B0-----:R-:W-:-:S06]  /*00e0*/  IMAD.WIDE R2, R9, 0x4, R2 ;  /* 0x0000000409027825 */ /* 0x001fcc00078e0202 */
[----:B-1----:R-:W3:Y:S01]  /*00f0*/  LDG.E R2, desc[UR4][R2.64] ;  /* 0x0000000402027981 */ /* 0x002ee2000c1e1900 */
[----:B--2---:R-:W-:-:S05]  /*0100*/  IMAD.WIDE R4, R7, 0x4, R4 ;  /* 0x0000000407047825 */ /* 0x004fca00078e0204 */
[----:B------:R-:W3:Y:S02]  /*0110*/  LDG.E R7, desc[UR4][R4.64] ;  /* 0x0000000404077981 */ /* 0x000ee4000c1e1900 */
[----:B---3--:R-:W-:-:S05]  /*0120*/  FADD R7, -R2, R7 ;  /* 0x0000000702077221 */ /* 0x008fca0000000100 */
[----:B------:R-:W-:Y:S01]  /*0130*/  STG.E desc[UR4][R4.64], R7 ;  /* 0x0000000704007986 */ /* 0x000fe2000c101904 */
[----:B------:R-:W-:Y:S05]  /*0140*/  EXIT ;  /* 0x000000000000794d */ /* 0x000fea0003800000 */
.L_x_16:
        /* <DEDUP_REMOVED lines=11> */
.L_x_21:


//--------------------- .text._Z13compute_meansPfS_ --------------------------
	.section	.text._Z13compute_meansPfS_,"ax",@progbits
	.align	128
        .global         _Z13compute_meansPfS_
        .type           _Z13compute_meansPfS_,@function
        .size           _Z13compute_meansPfS_,(.L_x_22 - _Z13compute_meansPfS_)
        .other          _Z13compute_meansPfS_,@"STO_CUDA_ENTRY STV_DEFAULT"
_Z13compute_meansPfS_:
.text._Z13compute_meansPfS_:
[----:B------:R-:W-:Y:S01]  /*0000*/  LDC R1, c[0x0][0x37c] ;  /* 0x0000df00ff017b82 */ /* 0x000fe20000000800 */
[----:B------:R-:W0:Y:S02]  /*0010*/  S2R R0, SR_TID.X ;  /* 0x0000000000007919 */ /* 0x000e240000002100 */
[----:B0-----:R-:W-:-:S13]  /*0020*/  ISETP.GT.U32.AND P0, PT, R0, 0x1f, PT ;  /* 0x0000001f0000780c */ /* 0x001fda0003f04070 */
[----:B------:R-:W-:Y:S05]  /*0030*/  @P0 EXIT ;  /* 0x000000000000094d */ /* 0x000fea0003800000 */
[----:B------:R-:W0:Y:S01]  /*0040*/  LDC.64 R2, c[0x0][0x380] ;  /* 0x0000e000ff027b82 */ /* 0x000e220000000a00 */
[----:B------:R-:W-:Y:S01]  /*0050*/  HFMA2 R22, -RZ, RZ, 0, 0 ;  /* 0x00000000ff167431 */ /* 0x000fe200000001ff */
[----:B------:R-:W1:Y:S01]  /*0060*/  LDCU.64 UR6, c[0x0][0x358] ;  /* 0x00006b00ff0677ac */ /* 0x000e620008000a00 */
[----:B------:R-:W-:Y:S01]  /*0070*/  UMOV UR4, URZ ;  /* 0x000000ff00047c82 */ /* 0x000fe20008000000 */
[----:B0-----:R-:W-:-:S03]  /*0080*/  IMAD.WIDE.U32 R2, R0, 0x4, R2 ;  /* 0x0000000400027825 */ /* 0x001fc600078e0002 */
[----:B------:R-:W-:-:S04]  /*0090*/  IADD3 R2, P0, PT, R2, 0x400, RZ ;  /* 0x0000040002027810 */ /* 0x000fc80007f1e0ff */
[----:B-1----:R-:W-:-:S09]  /*00a0*/  IADD3.X R3, PT, PT, RZ, R3, RZ, P0, !PT ;  /* 0x00000003ff037210 */ /* 0x002fd200007fe4ff */
.L_x_17:
[----:B------:R-:W2:Y:S04]  /*00b0*/  LDG.E R25, desc[UR6][R2.64+-0x400] ;  /* 0xfffc000602197981 */ /* 0x000ea8000c1e1900 */
[----:B------:R-:W3:Y:S04]  /*00c0*/  LDG.E R27, desc[UR6][R2.64+-0x380] ;  /* 0xfffc8006021b7981 */ /* 0x000ee8000c1e1900 */
        /* <DEDUP_REMOVED lines=21> */
[----:B--2---:R-:W-:-:S03]  /*0220*/  FADD R22, R25, R22 ;  /* 0x0000001619167221 */ /* 0x004fc60000000000 */
[----:B------:R-:W2:Y:S01]  /*0230*/  LDG.E R25, desc[UR6][R2.64+0x700] ;  /* 0x0007000602197981 */ /* 0x000ea2000c1e1900 */
[----:B---3--:R-:W-:-:S04]  /*0240*/  FADD R22, R22, R27 ;  /* 0x0000001b16167221 */ /* 0x008fc80000000000 */
[----:B----4-:R-:W-:Y:S02]  /*0250*/  FADD R27, R22, R23 ;  /* 0x00000017161b7221 */ /* 0x010fe40000000000 */
[----:B------:R-:W3:Y:S02]  /*0260*/  LDG.E R23, desc[UR6][R2.64+0x800] ;  /* 0x0008000602177981 */ /* 0x000ee4000c1e1900 */
[----:B-----5:R-:W-:Y:S02]  /*0270*/  FADD R27, R27, R26 ;  /* 0x0000001a1b1b7221 */ /* 0x020fe40000000000 */
[----:B------:R-:W4:Y:S02]  /*0280*/  LDG.E R22, desc[UR6][R2.64+0x880] ;  /* 0x0008800602167981 */ /* 0x000f24000c1e1900 */
[----:B------:R-:W-:Y:S02]  /*0290*/  FADD R26, R27, R20 ;  /* 0x000000141b1a7221 */ /* 0x000fe40000000000 */
[----:B------:R-:W5:Y:S02]  /*02a0*/  LDG.E R20, desc[UR6][R2.64+0x900] ;  /* 0x0009000602147981 */ /* 0x000f64000c1e1900 */
[----:B------:R-:W-:-:S02]  /*02b0*/  FADD R27, R26, R19 ;  /* 0x000000131a1b7221 */ /* 0x000fc40000000000 */
[----:B------:R-:W5:Y:S02]  /*02c0*/  LDG.E R19, desc[UR6][R2.64+0x980] ;  /* 0x0009800602137981 */ /* 0x000f64000c1e1900 */
[----:B------:R-:W-:Y:S02]  /*02d0*/  FADD R26, R27, R18 ;  /* 0x000000121b1a7221 */ /* 0x000fe40000000000 */
[----:B------:R-:W5:Y:S02]  /*02e0*/  LDG.E R18, desc[UR6][R2.64+0xa00] ;  /* 0x000a000602127981 */ /* 0x000f64000c1e1900 */
        /* <DEDUP_REMOVED lines=30> */
[----:B--2---:R-:W-:Y:S02]  /*04d0*/  FADD R27, R26, R25 ;  /* 0x000000191a1b7221 */ /* 0x004fe40000000000 */
[----:B------:R-:W2:Y:S02]  /*04e0*/  LDG.E R25, desc[UR6][R2.64+0x1200] ;  /* 0x0012000602197981 */ /* 0x000ea4000c1e1900 */
[----:B------:R-:W-:-:S02]  /*04f0*/  FADD R26, R27, R24 ;  /* 0x000000181b1a7221 */ /* 0x000fc40000000000 */
[----:B------:R-:W2:Y:S02]  /*0500*/  LDG.E R24, desc[UR6][R2.64+0x1280] ;  /* 0x0012800602187981 */ /* 0x000ea4000c1e1900 */
[----:B---3--:R-:W-:Y:S02]  /*0510*/  FADD R27, R26, R23 ;  /* 0x000000171a1b7221 */ /* 0x008fe40000000000 */
[----:B------:R-:W3:Y:S02]  /*0520*/  LDG.E R23, desc[UR6][R2.64+0x1300] ;  /* 0x0013000602177981 */ /* 0x000ee4000c1e1900 */
[----:B----4-:R-:W-:Y:S02]  /*0530*/  FADD R27, R27, R22 ;  /* 0x000000161b1b7221 */ /* 0x010fe40000000000 */
[----:B------:R-:W4:Y:S02]  /*0540*/  LDG.E R22, desc[UR6][R2.64+0x1380] ;  /* 0x0013800602167981 */ /* 0x000f24000c1e1900 */
[----:B-----5:R-:W-:-:S02]  /*0550*/  FADD R26, R27, R20 ;  /* 0x000000141b1a7221 */ /* 0x020fc40000000000 */
        /* <DEDUP_REMOVED lines=30> */
[----:B------:R0:W5:Y:S02]  /*0740*/  LDG.E R4, desc[UR6][R2.64+0x1b80] ;  /* 0x001b800602047981 */ /* 0x000164000c1e1900 */
[----:B------:R-:W-:-:S04]  /*0750*/  FADD R26, R26, R5 ;  /* 0x000000051a1a7221 */ /* 0x000fc80000000000 */
[----:B------:R-:W-:Y:S01]  /*0760*/  FADD R26, R26, R21 ;  /* 0x000000151a1a7221 */ /* 0x000fe20000000000 */
[----:B------:R-:W-:-:S04]  /*0770*/  UIADD3 UR4, UPT, UPT, UR4, 0x40, URZ ;  /* 0x0000004004047890 */ /* 0x000fc8000fffe0ff */
[----:B------:R-:W-:Y:S01]  /*0780*/  UISETP.NE.AND UP0, UPT, UR4, 0x400, UPT ;  /* 0x000004000400788c */ /* 0x000fe2000bf05270 */
[----:B0-----:R-:W-:-:S04]  /*0790*/  IADD3 R2, P0, PT, R2, 0x2000, RZ ;  /* 0x0000200002027810 */ /* 0x001fc80007f1e0ff */
[----:B------:R-:W-:Y:S01]  /*07a0*/  IADD3.X R3, PT, PT, RZ, R3, RZ, P0, !PT ;  /* 0x00000003ff037210 */ /* 0x000fe200007fe4ff */
[----:B--2---:R-:W-:-:S04]  /*07b0*/  FADD R25, R26, R25 ;  /* 0x000000191a197221 */ /* 0x004fc80000000000 */
[----:B------:R-:W-:-:S04]  /*07c0*/  FADD R24, R25, R24 ;  /* 0x0000001819187221 */ /* 0x000fc80000000000 */
[----:B---3--:R-:W-:-:S04]  /*07d0*/  FADD R23, R24, R23 ;  /* 0x0000001718177221 */ /* 0x008fc80000000000 */
[----:B----4-:R-:W-:-:S04]  /*07e0*/  FADD R23, R23, R22 ;  /* 0x0000001617177221 */ /* 0x010fc80000000000 */
[----:B-----5:R-:W-:-:S04]  /*07f0*/  FADD R20, R20, R23 ;  /* 0x0000001714147221 */ /* 0x020fc80000000000 */
[----:B------:R-:W-:-:S04]  /*0800*/  FADD R19, R20, R19 ;  /* 0x0000001314137221 */ /* 0x000fc80000000000 */
        /* <DEDUP_REMOVED lines=13> */
[----:B------:R-:W-:Y:S01]  /*08e0*/  FADD R22, R7, R4 ;  /* 0x0000000407167221 */ /* 0x000fe20000000000 */
[----:B------:R-:W-:Y:S06]  /*08f0*/  BRA.U UP0, `(.L_x_17) ;  /* 0xfffffff500ec7547 */ /* 0x000fec000b83ffff */
[----:B------:R-:W0:Y:S01]  /*0900*/  LDC.64 R2, c[0x0][0x388] ;  /* 0x0000e200ff027b82 */ /* 0x000e220000000a00 */
[----:B------:R-:W-:Y:S01]  /*0910*/  FMUL R5, R22, 0.0009765625 ;  /* 0x3a80000016057820 */ /* 0x000fe20000400000 */
[----:B0-----:R-:W-:-:S05]  /*0920*/  IMAD.WIDE.U32 R2, R0, 0x4, R2 ;  /* 0x0000000400027825 */ /* 0x001fca00078e0002 */
[----:B------:R-:W-:Y:S01]  /*0930*/  STG.E desc[UR6][R2.64], R5 ;  /* 0x0000000502007986 */ /* 0x000fe2000c101906 */
[----:B------:R-:W-:Y:S05]  /*0940*/  EXIT ;  /* 0x000000000000794d */ /* 0x000fea0003800000 */
.L_x_18:
        /* <DEDUP_REMOVED lines=11> */
.L_x_22:


//--------------------- .nv.shared.reserved.0     --------------------------
	.section	.nv.shared.reserved.0,"aw",@nobits
	.weak		__nv_reservedSMEM_offset_0_alias
	.size		__nv_reservedSMEM_offset_0_alias, 0, 64
	.other		__nv_reservedSMEM_offset_0_alias,@"STO_CUDA_RESERVED_SHARED STV_DEFAULT"
__nv_reservedSMEM_offset_0_alias:
	.zero		0
	.zero		64


//--------------------- .nv.constant0._Z18compute_covariancePfS_ --------------------------
	.section	.nv.constant0._Z18compute_covariancePfS_,"a",@progbits
	.sectionflags	@""
	.align	4
.nv.constant0._Z18compute_covariancePfS_:
	.zero		912


//--------------------- .nv.constant0._Z11center_dataPfS_ --------------------------
	.section	.nv.constant0._Z11center_dataPfS_,"a",@progbits
	.sectionflags	@""
	.align	4
.nv.constant0._Z11center_dataPfS_:
	.zero		912


//--------------------- .nv.constant0._Z13compute_meansPfS_ --------------------------
	.section	.nv.constant0._Z13compute_meansPfS_,"a",@progbits
	.sectionflags	@""
	.align	4
.nv.constant0._Z13compute_meansPfS_:
	.zero		912


//--------------------- SYMBOLS --------------------------

	.type		.nv.reservedSmem.offset0,@object
	.size		.nv.reservedSmem.offset0,0x4
